//
// Generated by NVIDIA NVVM Compiler
//
// Compiler Build ID: CL-36424714
// Cuda compilation tools, release 13.0, V13.0.88
// Based on NVVM 20.0.0
//

.version 9.0
.target sm_100
.address_size 64

	// .globl	_Z16setup_rnd_kernelP17curandStateXORWOWm
.global .align 4 .b8 precalc_xorwow_matrix[102400];
.global .align 4 .b8 precalc_xorwow_offset_matrix[102400];
.global .align 4 .b8 mrg32k3aM1[2304];
.global .align 4 .b8 mrg32k3aM2[2304];
.global .align 4 .b8 mrg32k3aM1SubSeq[2016];
.global .align 4 .b8 mrg32k3aM2SubSeq[2016];
.global .align 4 .b8 mrg32k3aM1Seq[2304];
.global .align 4 .b8 mrg32k3aM2Seq[2304];
.const .align 8 .b8 __cr_lgamma_table[72];

.visible .entry _Z16setup_rnd_kernelP17curandStateXORWOWm(
	.param .u64 .ptr .align 1 _Z16setup_rnd_kernelP17curandStateXORWOWm_param_0,
	.param .u64 _Z16setup_rnd_kernelP17curandStateXORWOWm_param_1
)
{
	.reg .pred 	%p<24>;
	.reg .b32 	%r<410>;
	.reg .b64 	%rd<19>;

	ld.param.u64 	%rd8, [_Z16setup_rnd_kernelP17curandStateXORWOWm_param_0];
	ld.param.u64 	%rd9, [_Z16setup_rnd_kernelP17curandStateXORWOWm_param_1];
	cvta.to.global.u64 	%rd10, %rd8;
	mov.u32 	%r182, %tid.x;
	cvt.u64.u32 	%rd18, %r182;
	mul.wide.u32 	%rd11, %r182, 48;
	add.s64 	%rd2, %rd10, %rd11;
	cvt.u32.u64 	%r183, %rd9;
	xor.b32  	%r184, %r183, -1429050551;
	mul.lo.s32 	%r185, %r184, 1099087573;
	{ .reg .b32 tmp; mov.b64 {tmp, %r186}, %rd9; }
	xor.b32  	%r187, %r186, -136515619;
	mul.lo.s32 	%r188, %r187, -1703105765;
	add.s32 	%r189, %r185, %r188;
	add.s32 	%r190, %r189, 6615241;
	add.s32 	%r191, %r185, 123456789;
	st.global.v2.u32 	[%rd2], {%r190, %r191};
	xor.b32  	%r192, %r185, 362436069;
	add.s32 	%r193, %r188, 521288629;
	st.global.v2.u32 	[%rd2+8], {%r192, %r193};
	xor.b32  	%r194, %r188, 88675123;
	add.s32 	%r195, %r185, 5783321;
	st.global.v2.u32 	[%rd2+16], {%r194, %r195};
	setp.eq.s32 	%p1, %r182, 0;
	@%p1 bra 	$L__BB0_42;
	mov.b32 	%r316, 0;
$L__BB0_2:
	and.b64  	%rd4, %rd18, 3;
	setp.eq.s64 	%p2, %rd4, 0;
	@%p2 bra 	$L__BB0_41;
	mul.wide.u32 	%rd12, %r316, 3200;
	mov.u64 	%rd13, precalc_xorwow_matrix;
	add.s64 	%rd5, %rd13, %rd12;
	cvt.u32.u64 	%r2, %rd4;
	mov.b32 	%r317, 0;
$L__BB0_4:
	mov.b32 	%r330, 0;
	mov.u32 	%r331, %r330;
	mov.u32 	%r332, %r330;
	mov.u32 	%r333, %r330;
	mov.u32 	%r334, %r330;
	mov.u32 	%r323, %r330;
$L__BB0_5:
	mul.wide.u32 	%rd14, %r323, 4;
	add.s64 	%rd15, %rd2, %rd14;
	ld.global.u32 	%r10, [%rd15+4];
	shl.b32 	%r11, %r323, 5;
	mov.b32 	%r329, 0;
$L__BB0_6:
	.pragma "nounroll";
	shr.u32 	%r200, %r10, %r329;
	and.b32  	%r201, %r200, 1;
	setp.eq.b32 	%p3, %r201, 1;
	not.pred 	%p4, %p3;
	add.s32 	%r202, %r11, %r329;
	mul.lo.s32 	%r203, %r202, 5;
	mul.wide.u32 	%rd16, %r203, 4;
	add.s64 	%rd6, %rd5, %rd16;
	@%p4 bra 	$L__BB0_8;
	ld.global.u32 	%r204, [%rd6];
	xor.b32  	%r334, %r334, %r204;
	ld.global.u32 	%r205, [%rd6+4];
	xor.b32  	%r333, %r333, %r205;
	ld.global.u32 	%r206, [%rd6+8];
	xor.b32  	%r332, %r332, %r206;
	ld.global.u32 	%r207, [%rd6+12];
	xor.b32  	%r331, %r331, %r207;
	ld.global.u32 	%r208, [%rd6+16];
	xor.b32  	%r330, %r330, %r208;
$L__BB0_8:
	and.b32  	%r210, %r200, 2;
	setp.eq.s32 	%p5, %r210, 0;
	@%p5 bra 	$L__BB0_10;
	ld.global.u32 	%r211, [%rd6+20];
	xor.b32  	%r334, %r334, %r211;
	ld.global.u32 	%r212, [%rd6+24];
	xor.b32  	%r333, %r333, %r212;
	ld.global.u32 	%r213, [%rd6+28];
	xor.b32  	%r332, %r332, %r213;
	ld.global.u32 	%r214, [%rd6+32];
	xor.b32  	%r331, %r331, %r214;
	ld.global.u32 	%r215, [%rd6+36];
	xor.b32  	%r330, %r330, %r215;
$L__BB0_10:
	and.b32  	%r217, %r200, 4;
	setp.eq.s32 	%p6, %r217, 0;
	@%p6 bra 	$L__BB0_12;
	ld.global.u32 	%r218, [%rd6+40];
	xor.b32  	%r334, %r334, %r218;
	ld.global.u32 	%r219, [%rd6+44];
	xor.b32  	%r333, %r333, %r219;
	ld.global.u32 	%r220, [%rd6+48];
	xor.b32  	%r332, %r332, %r220;
	ld.global.u32 	%r221, [%rd6+52];
	xor.b32  	%r331, %r331, %r221;
	ld.global.u32 	%r222, [%rd6+56];
	xor.b32  	%r330, %r330, %r222;
$L__BB0_12:
	and.b32  	%r224, %r200, 8;
	setp.eq.s32 	%p7, %r224, 0;
	@%p7 bra 	$L__BB0_14;
	ld.global.u32 	%r225, [%rd6+60];
	xor.b32  	%r334, %r334, %r225;
	ld.global.u32 	%r226, [%rd6+64];
	xor.b32  	%r333, %r333, %r226;
	ld.global.u32 	%r227, [%rd6+68];
	xor.b32  	%r332, %r332, %r227;
	ld.global.u32 	%r228, [%rd6+72];
	xor.b32  	%r331, %r331, %r228;
	ld.global.u32 	%r229, [%rd6+76];
	xor.b32  	%r330, %r330, %r229;
$L__BB0_14:
	and.b32  	%r231, %r200, 16;
	setp.eq.s32 	%p8, %r231, 0;
	@%p8 bra 	$L__BB0_16;
	ld.global.u32 	%r232, [%rd6+80];
	xor.b32  	%r334, %r334, %r232;
	ld.global.u32 	%r233, [%rd6+84];
	xor.b32  	%r333, %r333, %r233;
	ld.global.u32 	%r234, [%rd6+88];
	xor.b32  	%r332, %r332, %r234;
	ld.global.u32 	%r235, [%rd6+92];
	xor.b32  	%r331, %r331, %r235;
	ld.global.u32 	%r236, [%rd6+96];
	xor.b32  	%r330, %r330, %r236;
$L__BB0_16:
	and.b32  	%r238, %r200, 32;
	setp.eq.s32 	%p9, %r238, 0;
	@%p9 bra 	$L__BB0_18;
	ld.global.u32 	%r239, [%rd6+100];
	xor.b32  	%r334, %r334, %r239;
	ld.global.u32 	%r240, [%rd6+104];
	xor.b32  	%r333, %r333, %r240;
	ld.global.u32 	%r241, [%rd6+108];
	xor.b32  	%r332, %r332, %r241;
	ld.global.u32 	%r242, [%rd6+112];
	xor.b32  	%r331, %r331, %r242;
	ld.global.u32 	%r243, [%rd6+116];
	xor.b32  	%r330, %r330, %r243;
$L__BB0_18:
	and.b32  	%r245, %r200, 64;
	setp.eq.s32 	%p10, %r245, 0;
	@%p10 bra 	$L__BB0_20;
	ld.global.u32 	%r246, [%rd6+120];
	xor.b32  	%r334, %r334, %r246;
	ld.global.u32 	%r247, [%rd6+124];
	xor.b32  	%r333, %r333, %r247;
	ld.global.u32 	%r248, [%rd6+128];
	xor.b32  	%r332, %r332, %r248;
	ld.global.u32 	%r249, [%rd6+132];
	xor.b32  	%r331, %r331, %r249;
	ld.global.u32 	%r250, [%rd6+136];
	xor.b32  	%r330, %r330, %r250;
$L__BB0_20:
	and.b32  	%r252, %r200, 128;
	setp.eq.s32 	%p11, %r252, 0;
	@%p11 bra 	$L__BB0_22;
	ld.global.u32 	%r253, [%rd6+140];
	xor.b32  	%r334, %r334, %r253;
	ld.global.u32 	%r254, [%rd6+144];
	xor.b32  	%r333, %r333, %r254;
	ld.global.u32 	%r255, [%rd6+148];
	xor.b32  	%r332, %r332, %r255;
	ld.global.u32 	%r256, [%rd6+152];
	xor.b32  	%r331, %r331, %r256;
	ld.global.u32 	%r257, [%rd6+156];
	xor.b32  	%r330, %r330, %r257;
$L__BB0_22:
	and.b32  	%r259, %r200, 256;
	setp.eq.s32 	%p12, %r259, 0;
	@%p12 bra 	$L__BB0_24;
	ld.global.u32 	%r260, [%rd6+160];
	xor.b32  	%r334, %r334, %r260;
	ld.global.u32 	%r261, [%rd6+164];
	xor.b32  	%r333, %r333, %r261;
	ld.global.u32 	%r262, [%rd6+168];
	xor.b32  	%r332, %r332, %r262;
	ld.global.u32 	%r263, [%rd6+172];
	xor.b32  	%r331, %r331, %r263;
	ld.global.u32 	%r264, [%rd6+176];
	xor.b32  	%r330, %r330, %r264;
$L__BB0_24:
	and.b32  	%r266, %r200, 512;
	setp.eq.s32 	%p13, %r266, 0;
	@%p13 bra 	$L__BB0_26;
	ld.global.u32 	%r267, [%rd6+180];
	xor.b32  	%r334, %r334, %r267;
	ld.global.u32 	%r268, [%rd6+184];
	xor.b32  	%r333, %r333, %r268;
	ld.global.u32 	%r269, [%rd6+188];
	xor.b32  	%r332, %r332, %r269;
	ld.global.u32 	%r270, [%rd6+192];
	xor.b32  	%r331, %r331, %r270;
	ld.global.u32 	%r271, [%rd6+196];
	xor.b32  	%r330, %r330, %r271;
$L__BB0_26:
	and.b32  	%r273, %r200, 1024;
	setp.eq.s32 	%p14, %r273, 0;
	@%p14 bra 	$L__BB0_28;
	ld.global.u32 	%r274, [%rd6+200];
	xor.b32  	%r334, %r334, %r274;
	ld.global.u32 	%r275, [%rd6+204];
	xor.b32  	%r333, %r333, %r275;
	ld.global.u32 	%r276, [%rd6+208];
	xor.b32  	%r332, %r332, %r276;
	ld.global.u32 	%r277, [%rd6+212];
	xor.b32  	%r331, %r331, %r277;
	ld.global.u32 	%r278, [%rd6+216];
	xor.b32  	%r330, %r330, %r278;
$L__BB0_28:
	and.b32  	%r280, %r200, 2048;
	setp.eq.s32 	%p15, %r280, 0;
	@%p15 bra 	$L__BB0_30;
	ld.global.u32 	%r281, [%rd6+220];
	xor.b32  	%r334, %r334, %r281;
	ld.global.u32 	%r282, [%rd6+224];
	xor.b32  	%r333, %r333, %r282;
	ld.global.u32 	%r283, [%rd6+228];
	xor.b32  	%r332, %r332, %r283;
	ld.global.u32 	%r284, [%rd6+232];
	xor.b32  	%r331, %r331, %r284;
	ld.global.u32 	%r285, [%rd6+236];
	xor.b32  	%r330, %r330, %r285;
$L__BB0_30:
	and.b32  	%r287, %r200, 4096;
	setp.eq.s32 	%p16, %r287, 0;
	@%p16 bra 	$L__BB0_32;
	ld.global.u32 	%r288, [%rd6+240];
	xor.b32  	%r334, %r334, %r288;
	ld.global.u32 	%r289, [%rd6+244];
	xor.b32  	%r333, %r333, %r289;
	ld.global.u32 	%r290, [%rd6+248];
	xor.b32  	%r332, %r332, %r290;
	ld.global.u32 	%r291, [%rd6+252];
	xor.b32  	%r331, %r331, %r291;
	ld.global.u32 	%r292, [%rd6+256];
	xor.b32  	%r330, %r330, %r292;
$L__BB0_32:
	and.b32  	%r294, %r200, 8192;
	setp.eq.s32 	%p17, %r294, 0;
	@%p17 bra 	$L__BB0_34;
	ld.global.u32 	%r295, [%rd6+260];
	xor.b32  	%r334, %r334, %r295;
	ld.global.u32 	%r296, [%rd6+264];
	xor.b32  	%r333, %r333, %r296;
	ld.global.u32 	%r297, [%rd6+268];
	xor.b32  	%r332, %r332, %r297;
	ld.global.u32 	%r298, [%rd6+272];
	xor.b32  	%r331, %r331, %r298;
	ld.global.u32 	%r299, [%rd6+276];
	xor.b32  	%r330, %r330, %r299;
$L__BB0_34:
	and.b32  	%r301, %r200, 16384;
	setp.eq.s32 	%p18, %r301, 0;
	@%p18 bra 	$L__BB0_36;
	ld.global.u32 	%r302, [%rd6+280];
	xor.b32  	%r334, %r334, %r302;
	ld.global.u32 	%r303, [%rd6+284];
	xor.b32  	%r333, %r333, %r303;
	ld.global.u32 	%r304, [%rd6+288];
	xor.b32  	%r332, %r332, %r304;
	ld.global.u32 	%r305, [%rd6+292];
	xor.b32  	%r331, %r331, %r305;
	ld.global.u32 	%r306, [%rd6+296];
	xor.b32  	%r330, %r330, %r306;
$L__BB0_36:
	and.b32  	%r308, %r200, 32768;
	setp.eq.s32 	%p19, %r308, 0;
	@%p19 bra 	$L__BB0_38;
	ld.global.u32 	%r309, [%rd6+300];
	xor.b32  	%r334, %r334, %r309;
	ld.global.u32 	%r310, [%rd6+304];
	xor.b32  	%r333, %r333, %r310;
	ld.global.u32 	%r311, [%rd6+308];
	xor.b32  	%r332, %r332, %r311;
	ld.global.u32 	%r312, [%rd6+312];
	xor.b32  	%r331, %r331, %r312;
	ld.global.u32 	%r313, [%rd6+316];
	xor.b32  	%r330, %r330, %r313;
$L__BB0_38:
	add.s32 	%r329, %r329, 16;
	setp.ne.s32 	%p20, %r329, 32;
	@%p20 bra 	$L__BB0_6;
	mad.lo.s32 	%r314, %r323, -31, %r11;
	add.s32 	%r323, %r314, 1;
	setp.ne.s32 	%p21, %r323, 5;
	@%p21 bra 	$L__BB0_5;
	st.global.u32 	[%rd2+4], %r334;
	st.global.u32 	[%rd2+8], %r333;
	st.global.u32 	[%rd2+12], %r332;
	st.global.u32 	[%rd2+16], %r331;
	st.global.u32 	[%rd2+20], %r330;
	add.s32 	%r317, %r317, 1;
	setp.lt.u32 	%p22, %r317, %r2;
	@%p22 bra 	$L__BB0_4;
$L__BB0_41:
	shr.u64 	%rd7, %rd18, 2;
	add.s32 	%r316, %r316, 1;
	setp.gt.u64 	%p23, %rd18, 3;
	mov.u64 	%rd18, %rd7;
	@%p23 bra 	$L__BB0_2;
$L__BB0_42:
	mov.b32 	%r315, 0;
	st.global.v2.u32 	[%rd2+24], {%r315, %r315};
	st.global.u32 	[%rd2+32], %r315;
	mov.b64 	%rd17, 0;
	st.global.u64 	[%rd2+40], %rd17;
	ret;

}


// ===== COMPILED SASS (sm_100) =====

	.target	sm_100

	.elftype	@"ET_EXEC"


//--------------------- .note.nv.tkinfo           --------------------------
	.section	.note.nv.tkinfo,"",@"SHT_NOTE"
	.sectionflags	@"SHF_NOTE_NV_TKINFO"
	.tkinfo
        /*0018*/ 	.word	0x00000002
        /*0030*/ 	.string	""
        /*0030*/ 	.string	"ptxas"
        /*0030*/ 	.string	"Cuda compilation tools, release 13.0, V13.0.88"
        /*0030*/ 	.string	"Build cuda_13.0.r13.0/compiler.36424714_0"
        /*0030*/ 	.string	"-arch sm_100 -m 64 "



//--------------------- .note.nv.cuinfo           --------------------------
	.section	.note.nv.cuinfo,"",@"SHT_NOTE"
	.sectionflags	@"SHF_NOTE_NV_CUINFO"
        /*0018*/ 	.short	0x0002
        /*001a*/ 	.short	0x0064
        /*001c*/ 	.short	0x0082
	.zero		2


//--------------------- .nv.info                  --------------------------
	.section	.nv.info,"",@"SHT_CUDA_INFO"
	.align	4


	//----- nvinfo : EIATTR_REGCOUNT
	.align		4
        /*0000*/ 	.byte	0x04, 0x2f
        /*0002*/ 	.short	(.L_10 - .L_9)
	.align		4
.L_9:
        /*0004*/ 	.word	index@(_Z16setup_rnd_kernelP17curandStateXORWOWm)
        /*0008*/ 	.word	0x0000001f


	//----- nvinfo : EIATTR_FRAME_SIZE
	.align		4
.L_10:
        /*000c*/ 	.byte	0x04, 0x11
        /*000e*/ 	.short	(.L_12 - .L_11)
	.align		4
.L_11:
        /*0010*/ 	.word	index@(_Z16setup_rnd_kernelP17curandStateXORWOWm)
        /*0014*/ 	.word	0x00000000


	//----- nvinfo : EIATTR_MIN_STACK_SIZE
	.align		4
.L_12:
        /*0018*/ 	.byte	0x04, 0x12
        /*001a*/ 	.short	(.L_14 - .L_13)
	.align		4
.L_13:
        /*001c*/ 	.word	index@(_Z16setup_rnd_kernelP17curandStateXORWOWm)
        /*0020*/ 	.word	0x00000000
.L_14:


//--------------------- .nv.compat                --------------------------
	.section	.nv.compat,"",@"SHT_CUDA_COMPAT_INFO"
	.align	4
        /*0000*/ 	.byte	0x02, 0x09, 0x00, 0x00, 0x02, 0x02, 0x01, 0x00, 0x02, 0x05, 0x05, 0x00, 0x03, 0x07, 0x01, 0x01
        /*0010*/ 	.byte	0x02, 0x03, 0x00, 0x00, 0x02, 0x06, 0x01, 0x00, 0x04, 0x0b, 0x08, 0x00, 0x09, 0x00, 0x00, 0x00
        /*0020*/ 	.byte	0x00, 0x00, 0x00, 0x00


//--------------------- .nv.info._Z16setup_rnd_kernelP17curandStateXORWOWm --------------------------
	.section	.nv.info._Z16setup_rnd_kernelP17curandStateXORWOWm,"",@"SHT_CUDA_INFO"
	.sectionflags	@""
	.align	4


	//----- nvinfo : EIATTR_CUDA_API_VERSION
	.align		4
        /*0000*/ 	.byte	0x04, 0x37
        /*0002*/ 	.short	(.L_16 - .L_15)
.L_15:
        /*0004*/ 	.word	0x00000082


	//----- nvinfo : EIATTR_KPARAM_INFO
	.align		4
.L_16:
        /*0008*/ 	.byte	0x04, 0x17
        /*000a*/ 	.short	(.L_18 - .L_17)
.L_17:
        /*000c*/ 	.word	0x00000000
        /*0010*/ 	.short	0x0001
        /*0012*/ 	.short	0x0008
        /*0014*/ 	.byte	0x00, 0xf0, 0x21, 0x00


	//----- nvinfo : EIATTR_KPARAM_INFO
	.align		4
.L_18:
        /*0018*/ 	.byte	0x04, 0x17
        /*001a*/ 	.short	(.L_20 - .L_19)
.L_19:
        /*001c*/ 	.word	0x00000000
        /*0020*/ 	.short	0x0000
        /*0022*/ 	.short	0x0000
        /*0024*/ 	.byte	0x00, 0xf5, 0x21, 0x00


	//----- nvinfo : EIATTR_SPARSE_MMA_MASK
	.align		4
.L_20:
        /*0028*/ 	.byte	0x03, 0x50
        /*002a*/ 	.short	0x0000


	//----- nvinfo : EIATTR_MAXREG_COUNT
	.align		4
        /*002c*/ 	.byte	0x03, 0x1b
        /*002e*/ 	.short	0x00ff


	//----- nvinfo : EIATTR_MERCURY_ISA_VERSION
	.align		4
        /*0030*/ 	.byte	0x03, 0x5f
        /*0032*/ 	.short	0x0101


	//----- nvinfo : EIATTR_VRC_CTA_INIT_COUNT
	.align		4
        /*0034*/ 	.byte	0x02, 0x4a
	.zero		1
	.zero		1


	//----- nvinfo : EIATTR_EXIT_INSTR_OFFSETS
	.align		4
        /*0038*/ 	.byte	0x04, 0x1c
        /*003a*/ 	.short	(.L_22 - .L_21)


	//   ....[0]....
.L_21:
        /*003c*/ 	.word	0x00000f20


	//----- nvinfo : EIATTR_CRS_STACK_SIZE
	.align		4
.L_22:
        /*0040*/ 	.byte	0x04, 0x1e
        /*0042*/ 	.short	(.L_24 - .L_23)
.L_23:
        /*0044*/ 	.word	0x00000000


	//----- nvinfo : EIATTR_CBANK_PARAM_SIZE
	.align		4
.L_24:
        /*0048*/ 	.byte	0x03, 0x19
        /*004a*/ 	.short	0x0010


	//----- nvinfo : EIATTR_PARAM_CBANK
	.align		4
        /*004c*/ 	.byte	0x04, 0x0a
        /*004e*/ 	.short	(.L_26 - .L_25)
	.align		4
.L_25:
        /*0050*/ 	.word	index@(.nv.constant0._Z16setup_rnd_kernelP17curandStateXORWOWm)
        /*0054*/ 	.short	0x0380
        /*0056*/ 	.short	0x0010


	//----- nvinfo : EIATTR_SW_WAR
	.align		4
.L_26:
        /*0058*/ 	.byte	0x04, 0x36
        /*005a*/ 	.short	(.L_28 - .L_27)
.L_27:
        /*005c*/ 	.word	0x00000008
.L_28:


//--------------------- .nv.callgraph             --------------------------
	.section	.nv.callgraph,"",@"SHT_CUDA_CALLGRAPH"
	.align	4
	.sectionentsize	8
	.align		4
        /*0000*/ 	.word	0x00000000
	.align		4
        /*0004*/ 	.word	0xffffffff
	.align		4
        /*0008*/ 	.word	0x00000000
	.align		4
        /*000c*/ 	.word	0xfffffffe
	.align		4
        /*0010*/ 	.word	0x00000000
	.align		4
        /*0014*/ 	.word	0xfffffffd
	.align		4
        /*0018*/ 	.word	0x00000000
	.align		4
        /*001c*/ 	.word	0xfffffffc


//--------------------- .nv.constant4             --------------------------
	.section	.nv.constant4,"a",@progbits
	.align	8
	.align		8
.nv.constant4:
        /*0000*/ 	.dword	precalc_xorwow_matrix
	.align		8
        /*0008*/ 	.dword	precalc_xorwow_offset_matrix
	.align		8
        /*0010*/ 	.dword	mrg32k3aM1
	.align		8
        /*0018*/ 	.dword	mrg32k3aM2
	.align		8
        /*0020*/ 	.dword	mrg32k3aM1SubSeq
	.align		8
        /*0028*/ 	.dword	mrg32k3aM2SubSeq
	.align		8
        /*0030*/ 	.dword	mrg32k3aM1Seq
	.align		8
        /*0038*/ 	.dword	mrg32k3aM2Seq


//--------------------- .nv.constant3             --------------------------
	.section	.nv.constant3,"a",@progbits
	.align	8
.nv.constant3:
	.type		__cr_lgamma_table,@object
	.size		__cr_lgamma_table,(.L_8 - __cr_lgamma_table)
__cr_lgamma_table:
        /*0000*/ 	.byte	0x00, 0x00, 0x00, 0x00, 0x00, 0x00, 0x00, 0x00, 0x00, 0x00, 0x00, 0x00, 0x00, 0x00, 0x00, 0x00
        /*0010*/ 	.byte	0xef, 0x39, 0xfa, 0xfe, 0x42, 0x2e, 0xe6, 0x3f, 0x02, 0x20, 0x2a, 0xfa, 0x0b, 0xab, 0xfc, 0x3f
        /*0020*/ 	.byte	0xf9, 0x2c, 0x92, 0x7c, 0xa7, 0x6c, 0x09, 0x40, 0xc9, 0x79, 0x44, 0x3c, 0x64, 0x26, 0x13, 0x40
        /*0030*/ 	.byte	0xca, 0x01, 0xcf, 0x3a, 0x27, 0x51, 0x1a, 0x40, 0x30, 0xcc, 0x2d, 0xf3, 0xe1, 0x0c, 0x21, 0x40
        /*0040*/ 	.byte	0x0d, 0xb7, 0xfc, 0x82, 0x8e, 0x35, 0x25, 0x40
.L_8:


//--------------------- .text._Z16setup_rnd_kernelP17curandStateXORWOWm --------------------------
	.section	.text._Z16setup_rnd_kernelP17curandStateXORWOWm,"ax",@progbits
	.align	128
        .global         _Z16setup_rnd_kernelP17curandStateXORWOWm
        .type           _Z16setup_rnd_kernelP17curandStateXORWOWm,@function
        .size           _Z16setup_rnd_kernelP17curandStateXORWOWm,(.L_x_9 - _Z16setup_rnd_kernelP17curandStateXORWOWm)
        .other          _Z16setup_rnd_kernelP17curandStateXORWOWm,@"STO_CUDA_ENTRY STV_DEFAULT"
_Z16setup_rnd_kernelP17curandStateXORWOWm:
.text._Z16setup_rnd_kernelP17curandStateXORWOWm:
[----:B------:R-:W-:Y:S08]  /*0000*/  LDC R1, c[0x0][0x37c] ;  /* 0x0000df00ff017b82 */ /* 0x000ff00000000800 */
[----:B------:R-:W0:Y:S01]  /*0010*/  LDC.64 R4, c[0x0][0x388] ;  /* 0x0000e200ff047b82 */ /* 0x000e220000000a00 */
[----:B------:R-:W1:Y:S01]  /*0020*/  S2R R13, SR_TID.X ;  /* 0x00000000000d7919 */ /* 0x000e620000002100 */
[----:B------:R-:W2:Y:S01]  /*0030*/  LDCU.64 UR4, c[0x0][0x358] ;  /* 0x00006b00ff0477ac */ /* 0x000ea20008000a00 */
[----:B------:R-:W-:Y:S05]  /*0040*/  BSSY.RECONVERGENT B0, `(.L_x_0) ;  /* 0x00000e7000007945 */ /* 0x000fea0003800200 */
[----:B------:R-:W1:Y:S01]  /*0050*/  LDC.64 R2, c[0x0][0x380] ;  /* 0x0000e000ff027b82 */ /* 0x000e620000000a00 */
[----:B0-----:R-:W-:-:S02]  /*0060*/  LOP3.LUT R0, R4, 0xaad26b49, RZ, 0x3c, !PT ;  /* 0xaad26b4904007812 */ /* 0x001fc400078e3cff */
[----:B------:R-:W-:-:S03]  /*0070*/  LOP3.LUT R4, R5, 0xf7dcefdd, RZ, 0x3c, !PT ;  /* 0xf7dcefdd05047812 */ /* 0x000fc600078e3cff */
[----:B------:R-:W-:Y:S02]  /*0080*/  IMAD R0, R0, 0x4182bed5, RZ ;  /* 0x4182bed500007824 */ /* 0x000fe400078e02ff */
[----:B------:R-:W-:Y:S02]  /*0090*/  IMAD R5, R4, -0x658354e5, RZ ;  /* 0x9a7cab1b04057824 */ /* 0x000fe400078e02ff */
[----:B-1----:R-:W-:Y:S01]  /*00a0*/  IMAD.WIDE.U32 R2, R13, 0x30, R2 ;  /* 0x000000300d027825 */ /* 0x002fe200078e0002 */
[C---:B------:R-:W-:Y:S02]  /*00b0*/  LOP3.LUT R8, R0.reuse, 0x159a55e5, RZ, 0x3c, !PT ;  /* 0x159a55e500087812 */ /* 0x040fe400078e3cff */
[C---:B------:R-:W-:Y:S01]  /*00c0*/  IADD3 R6, PT, PT, R0.reuse, 0x64f0c9, R5 ;  /* 0x0064f0c900067810 */ /* 0x040fe20007ffe005 */
[C---:B------:R-:W-:Y:S01]  /*00d0*/  VIADD R7, R0.reuse, 0x75bcd15 ;  /* 0x075bcd1500077836 */ /* 0x040fe20000000000 */
[----:B------:R-:W-:Y:S01]  /*00e0*/  LOP3.LUT R10, R5, 0x5491333, RZ, 0x3c, !PT ;  /* 0x05491333050a7812 */ /* 0x000fe200078e3cff */
[----:B------:R-:W-:Y:S01]  /*00f0*/  VIADD R11, R0, 0x583f19 ;  /* 0x00583f19000b7836 */ /* 0x000fe20000000000 */
[----:B------:R-:W-:Y:S01]  /*0100*/  ISETP.NE.AND P0, PT, R13, RZ, PT ;  /* 0x000000ff0d00720c */ /* 0x000fe20003f05270 */
[----:B------:R-:W-:Y:S01]  /*0110*/  VIADD R9, R5, 0x1f123bb5 ;  /* 0x1f123bb505097836 */ /* 0x000fe20000000000 */
[----:B--2---:R0:W-:Y:S04]  /*0120*/  STG.E.64 desc[UR4][R2.64], R6 ;  /* 0x0000000602007986 */ /* 0x0041e8000c101b04 */
[----:B------:R0:W-:Y:S04]  /*0130*/  STG.E.64 desc[UR4][R2.64+0x8], R8 ;  /* 0x0000080802007986 */ /* 0x0001e8000c101b04 */
[----:B------:R0:W-:Y:S03]  /*0140*/  STG.E.64 desc[UR4][R2.64+0x10], R10 ;  /* 0x0000100a02007986 */ /* 0x0001e6000c101b04 */
[----:B------:R-:W-:Y:S05]  /*0150*/  @!P0 BRA `(.L_x_1) ;  /* 0x0000000c00548947 */ /* 0x000fea0003800000 */
[----:B------:R-:W-:Y:S01]  /*0160*/  IMAD.MOV.U32 R0, RZ, RZ, R13 ;  /* 0x000000ffff007224 */ /* 0x000fe200078e000d */
[----:B0-----:R-:W-:-:S07]  /*0170*/  CS2R R10, SRZ ;  /* 0x00000000000a7805 */ /* 0x001fce000001ff00 */
.L_x_7:
[----:B0-----:R-:W-:Y:S01]  /*0180*/  LOP3.LUT R2, R0, 0x3, RZ, 0xc0, !PT ;  /* 0x0000000300027812 */ /* 0x001fe200078ec0ff */
[----:B------:R-:W-:Y:S03]  /*0190*/  BSSY.RECONVERGENT B1, `(.L_x_2) ;  /* 0x00000cb000017945 */ /* 0x000fe60003800200 */
[----:B------:R-:W-:-:S04]  /*01a0*/  ISETP.NE.U32.AND P0, PT, R2, RZ, PT ;  /* 0x000000ff0200720c */ /* 0x000fc80003f05070 */
[----:B------:R-:W-:-:S13]  /*01b0*/  ISETP.NE.AND.EX P0, PT, RZ, RZ, PT, P0 ;  /* 0x000000ffff00720c */ /* 0x000fda0003f05300 */
[----:B------:R-:W-:Y:S05]  /*01c0*/  @!P0 BRA `(.L_x_3) ;  /* 0x0000000c001c8947 */ /* 0x000fea0003800000 */
[----:B------:R-:W0:Y:S01]  /*01d0*/  LDC.64 R6, c[0x4][RZ] ;  /* 0x01000000ff067b82 */ /* 0x000e220000000a00 */
[----:B------:R-:W-:Y:S02]  /*01e0*/  IMAD.MOV.U32 R12, RZ, RZ, RZ ;  /* 0x000000ffff0c7224 */ /* 0x000fe400078e00ff */
[----:B0-----:R-:W-:-:S07]  /*01f0*/  IMAD.WIDE.U32 R6, R10, 0xc80, R6 ;  /* 0x00000c800a067825 */ /* 0x001fce00078e0006 */
.L_x_6:
[----:B0-----:R-:W-:Y:S01]  /*0200*/  IMAD.MOV.U32 R13, RZ, RZ, RZ ;  /* 0x000000ffff0d7224 */ /* 0x001fe200078e00ff */
[----:B------:R-:W-:Y:S01]  /*0210*/  CS2R R2, SRZ ;  /* 0x0000000000027805 */ /* 0x000fe2000001ff00 */
[----:B------:R-:W-:Y:S01]  /*0220*/  IMAD.MOV.U32 R15, RZ, RZ, RZ ;  /* 0x000000ffff0f7224 */ /* 0x000fe200078e00ff */
[----:B------:R-:W-:-:S07]  /*0230*/  CS2R R4, SRZ ;  /* 0x0000000000047805 */ /* 0x000fce000001ff00 */
.L_x_5:
[----:B------:R-:W0:Y:S01]  /*0240*/  S2R R14, SR_TID.X ;  /* 0x00000000000e7919 */ /* 0x000e220000002100 */
[----:B------:R-:W0:Y:S02]  /*0250*/  LDC.64 R8, c[0x0][0x380] ;  /* 0x0000e000ff087b82 */ /* 0x000e240000000a00 */
[----:B0-----:R-:W-:-:S04]  /*0260*/  IMAD.WIDE.U32 R8, R14, 0x30, R8 ;  /* 0x000000300e087825 */ /* 0x001fc800078e0008 */
[----:B------:R-:W-:-:S05]  /*0270*/  IMAD.WIDE.U32 R8, R15, 0x4, R8 ;  /* 0x000000040f087825 */ /* 0x000fca00078e0008 */
[----:B------:R0:W5:Y:S01]  /*0280*/  LDG.E R16, desc[UR4][R8.64+0x4] ;  /* 0x0000040408107981 */ /* 0x000162000c1e1900 */
[----:B------:R-:W-:-:S07]  /*0290*/  IMAD.MOV.U32 R17, RZ, RZ, RZ ;  /* 0x000000ffff117224 */ /* 0x000fce00078e00ff */
.L_x_4:
[----:B-----5:R-:W-:Y:S01]  /*02a0*/  SHF.R.U32.HI R24, RZ, R17, R16 ;  /* 0x00000011ff187219 */ /* 0x020fe20000011610 */
[----:B0-----:R-:W-:-:S03]  /*02b0*/  IMAD.SHL.U32 R8, R15, 0x20, RZ ;  /* 0x000000200f087824 */ /* 0x001fc600078e00ff */
[----:B------:R-:W-:Y:S01]  /*02c0*/  LOP3.LUT R9, R24, 0x1, RZ, 0xc0, !PT ;  /* 0x0000000118097812 */ /* 0x000fe200078ec0ff */
[----:B------:R-:W-:-:S03]  /*02d0*/  IMAD.IADD R8, R8, 0x1, R17 ;  /* 0x0000000108087824 */ /* 0x000fc600078e0211 */
[----:B------:R-:W-:Y:S01]  /*02e0*/  ISETP.NE.U32.AND P0, PT, R9, 0x1, PT ;  /* 0x000000010900780c */ /* 0x000fe20003f05070 */
[----:B------:R-:W-:-:S03]  /*02f0*/  IMAD R9, R8, 0x5, RZ ;  /* 0x0000000508097824 */ /* 0x000fc600078e02ff */
[----:B------:R-:W-:Y:S01]  /*0300*/  R2P PR, R24, 0x7e ;  /* 0x0000007e18007804 */ /* 0x000fe20000000000 */
[----:B------:R-:W-:-:S08]  /*0310*/  IMAD.WIDE.U32 R8, R9, 0x4, R6 ;  /* 0x0000000409087825 */ /* 0x000fd000078e0006 */
[----:B------:R-:W2:Y:S04]  /*0320*/  @!P0 LDG.E R18, desc[UR4][R8.64] ;  /* 0x0000000408128981 */ /* 0x000ea8000c1e1900 */
[----:B------:R-:W3:Y:S04]  /*0330*/  @P1 LDG.E R22, desc[UR4][R8.64+0x14] ;  /* 0x0000140408161981 */ /* 0x000ee8000c1e1900 */
[----:B------:R-:W4:Y:S04]  /*0340*/  @!P0 LDG.E R20, desc[UR4][R8.64+0x10] ;  /* 0x0000100408148981 */ /* 0x000f28000c1e1900 */
[----:B------:R-:W4:Y:S04]  /*0350*/  @P2 LDG.E R28, desc[UR4][R8.64+0x28] ;  /* 0x00002804081c2981 */ /* 0x000f28000c1e1900 */
[----:B------:R-:W4:Y:S04]  /*0360*/  @P1 LDG.E R26, desc[UR4][R8.64+0x24] ;  /* 0x00002404081a1981 */ /* 0x000f28000c1e1900 */
[----:B------:R-:W4:Y:S04]  /*0370*/  @P3 LDG.E R21, desc[UR4][R8.64+0x3c] ;  /* 0x00003c0408153981 */ /* 0x000f28000c1e1900 */
[----:B------:R-:W4:Y:S04]  /*0380*/  @P2 LDG.E R19, desc[UR4][R8.64+0x38] ;  /* 0x0000380408132981 */ /* 0x000f28000c1e1900 */
[----:B------:R-:W4:Y:S04]  /*0390*/  @P4 LDG.E R23, desc[UR4][R8.64+0x50] ;  /* 0x0000500408174981 */ /* 0x000f28000c1e1900 */
[----:B------:R-:W4:Y:S01]  /*03a0*/  @P1 LDG.E R25, desc[UR4][R8.64+0x20] ;  /* 0x0000200408191981 */ /* 0x000f22000c1e1900 */
[----:B--2---:R-:W-:-:S03]  /*03b0*/  @!P0 LOP3.LUT R13, R13, R18, RZ, 0x3c, !PT ;  /* 0x000000120d0d8212 */ /* 0x004fc600078e3cff */
[----:B------:R-:W2:Y:S01]  /*03c0*/  @!P0 LDG.E R18, desc[UR4][R8.64+0x8] ;  /* 0x0000080408128981 */ /* 0x000ea2000c1e1900 */
[----:B---3--:R-:W-:-:S03]  /*03d0*/  @P1 LOP3.LUT R13, R13, R22, RZ, 0x3c, !PT ;  /* 0x000000160d0d1212 */ /* 0x008fc600078e3cff */
[----:B------:R-:W3:Y:S01]  /*03e0*/  @P3 LDG.E R22, desc[UR4][R8.64+0x4c] ;  /* 0x00004c0408163981 */ /* 0x000ee2000c1e1900 */
[----:B----4-:R-:W-:-:S03]  /*03f0*/  @!P0 LOP3.LUT R3, R3, R20, RZ, 0x3c, !PT ;  /* 0x0000001403038212 */ /* 0x010fc600078e3cff */
[----:B------:R-:W4:Y:S01]  /*0400*/  @P1 LDG.E R20, desc[UR4][R8.64+0x1c] ;  /* 0x00001c0408141981 */ /* 0x000f22000c1e1900 */
[----:B------:R-:W-:Y:S02]  /*0410*/  @P2 LOP3.LUT R13, R13, R28, RZ, 0x3c, !PT ;  /* 0x0000001c0d0d2212 */ /* 0x000fe400078e3cff */
[----:B------:R-:W-:Y:S02]  /*0420*/  @P1 LOP3.LUT R3, R3, R26, RZ, 0x3c, !PT ;  /* 0x0000001a03031212 */ /* 0x000fe400078e3cff */
[----:B------:R-:W4:Y:S01]  /*0430*/  @P5 LDG.E R26, desc[UR4][R8.64+0x64] ;  /* 0x00006404081a5981 */ /* 0x000f22000c1e1900 */
[----:B------:R-:W-:-:S03]  /*0440*/  @P3 LOP3.LUT R13, R13, R21, RZ, 0x3c, !PT ;  /* 0x000000150d0d3212 */ /* 0x000fc600078e3cff */
[----:B------:R-:W4:Y:S01]  /*0450*/  @!P0 LDG.E R21, desc[UR4][R8.64+0xc] ;  /* 0x00000c0408158981 */ /* 0x000f22000c1e1900 */
[----:B------:R-:W-:-:S03]  /*0460*/  @P2 LOP3.LUT R3, R3, R19, RZ, 0x3c, !PT ;  /* 0x0000001303032212 */ /* 0x000fc600078e3cff */
[----:B------:R-:W4:Y:S01]  /*0470*/  @!P0 LDG.E R19, desc[UR4][R8.64+0x4] ;  /* 0x0000040408138981 */ /* 0x000f22000c1e1900 */
[----:B------:R-:W-:-:S03]  /*0480*/  @P4 LOP3.LUT R13, R13, R23, RZ, 0x3c, !PT ;  /* 0x000000170d0d4212 */ /* 0x000fc600078e3cff */
[----:B------:R-:W4:Y:S01]  /*0490*/  @P1 LDG.E R23, desc[UR4][R8.64+0x18] ;  /* 0x0000180408171981 */ /* 0x000f22000c1e1900 */
[----:B--2---:R-:W-:-:S03]  /*04a0*/  @!P0 LOP3.LUT R5, R5, R18, RZ, 0x3c, !PT ;  /* 0x0000001205058212 */ /* 0x004fc600078e3cff */
[----:B------:R-:W2:Y:S01]  /*04b0*/  @P2 LDG.E R18, desc[UR4][R8.64+0x30] ;  /* 0x0000300408122981 */ /* 0x000ea2000c1e1900 */
[----:B---3--:R-:W-:-:S03]  /*04c0*/  @P3 LOP3.LUT R3, R3, R22, RZ, 0x3c, !PT ;  /* 0x0000001603033212 */ /* 0x008fc600078e3cff */
[----:B------:R-:W3:Y:S01]  /*04d0*/  @P4 LDG.E R22, desc[UR4][R8.64+0x60] ;  /* 0x0000600408164981 */ /* 0x000ee2000c1e1900 */
[----:B----4-:R-:W-:-:S03]  /*04e0*/  @P1 LOP3.LUT R5, R5, R20, RZ, 0x3c, !PT ;  /* 0x0000001405051212 */ /* 0x010fc600078e3cff */
[----:B------:R-:W4:Y:S01]  /*04f0*/  @P3 LDG.E R20, desc[UR4][R8.64+0x44] ;  /* 0x0000440408143981 */ /* 0x000f22000c1e1900 */
[----:B------:R-:W-:-:S03]  /*0500*/  @P5 LOP3.LUT R13, R13, R26, RZ, 0x3c, !PT ;  /* 0x0000001a0d0d5212 */ /* 0x000fc600078e3cff */
[----:B------:R-:W4:Y:S01]  /*0510*/  @P6 LDG.E R26, desc[UR4][R8.64+0x78] ;  /* 0x00007804081a6981 */ /* 0x000f22000c1e1900 */
[----:B------:R-:W-:-:S03]  /*0520*/  @!P0 LOP3.LUT R2, R2, R21, RZ, 0x3c, !PT ;  /* 0x0000001502028212 */ /* 0x000fc600078e3cff */
[----:B------:R-:W4:Y:S01]  /*0530*/  @P2 LDG.E R21, desc[UR4][R8.64+0x34] ;  /* 0x0000340408152981 */ /* 0x000f22000c1e1900 */
[----:B------:R-:W-:-:S03]  /*0540*/  @!P0 LOP3.LUT R4, R4, R19, RZ, 0x3c, !PT ;  /* 0x0000001304048212 */ /* 0x000fc600078e3cff */
[----:B------:R-:W4:Y:S01]  /*0550*/  @P2 LDG.E R19, desc[UR4][R8.64+0x2c] ;  /* 0x00002c0408132981 */ /* 0x000f22000c1e1900 */
[----:B------:R-:W-:Y:S02]  /*0560*/  @P1 LOP3.LUT R2, R2, R25, RZ, 0x3c, !PT ;  /* 0x0000001902021212 */ /* 0x000fe400078e3cff */
[----:B------:R-:W-:Y:S01]  /*0570*/  @P1 LOP3.LUT R4, R4, R23, RZ, 0x3c, !PT ;  /* 0x0000001704041212 */ /* 0x000fe200078e3cff */
[----:B------:R-:W4:Y:S04]  /*0580*/  @P3 LDG.E R25, desc[UR4][R8.64+0x48] ;  /* 0x0000480408193981 */ /* 0x000f28000c1e1900 */
[----:B------:R-:W4:Y:S01]  /*0590*/  @P3 LDG.E R23, desc[UR4][R8.64+0x40] ;  /* 0x0000400408173981 */ /* 0x000f22000c1e1900 */
[----:B------:R-:W-:Y:S02]  /*05a0*/  LOP3.LUT P0, RZ, R24, 0x80, RZ, 0xc0, !PT ;  /* 0x0000008018ff7812 */ /* 0x000fe4000780c0ff */
[----:B--2---:R-:W-:-:S02]  /*05b0*/  @P2 LOP3.LUT R5, R5, R18, RZ, 0x3c, !PT ;  /* 0x0000001205052212 */ /* 0x004fc400078e3cff */
[----:B------:R-:W2:Y:S01]  /*05c0*/  @P4 LDG.E R18, desc[UR4][R8.64+0x58] ;  /* 0x0000580408124981 */ /* 0x000ea2000c1e1900 */
[----:B---3--:R-:W-:-:S03]  /*05d0*/  @P4 LOP3.LUT R3, R3, R22, RZ, 0x3c, !PT ;  /* 0x0000001603034212 */ /* 0x008fc600078e3cff */
[----:B------:R-:W3:Y:S01]  /*05e0*/  @P5 LDG.E R22, desc[UR4][R8.64+0x74] ;  /* 0x0000740408165981 */ /* 0x000ee2000c1e1900 */
[----:B----4-:R-:W-:-:S03]  /*05f0*/  @P3 LOP3.LUT R5, R5, R20, RZ, 0x3c, !PT ;  /* 0x0000001405053212 */ /* 0x010fc600078e3cff */
[----:B------:R-:W4:Y:S01]  /*0600*/  @P5 LDG.E R20, desc[UR4][R8.64+0x6c] ;  /* 0x00006c0408145981 */ /* 0x000f22000c1e1900 */
[----:B------:R-:W-:-:S03]  /*0610*/  @P6 LOP3.LUT R13, R13, R26, RZ, 0x3c, !PT ;  /* 0x0000001a0d0d6212 */ /* 0x000fc600078e3cff */
        /* <DEDUP_REMOVED lines=9> */
[----:B--2---:R-:W-:-:S03]  /*06b0*/  @P4 LOP3.LUT R5, R5, R18, RZ, 0x3c, !PT ;  /* 0x0000001205054212 */ /* 0x004fc600078e3cff */
        /* <DEDUP_REMOVED lines=15> */
[----:B--2---:R-:W-:-:S04]  /*07b0*/  @P6 LOP3.LUT R5, R5, R18, RZ, 0x3c, !PT ;  /* 0x0000001205056212 */ /* 0x004fc800078e3cff */
[----:B---3--:R-:W-:Y:S02]  /*07c0*/  @P0 LOP3.LUT R5, R5, R22, RZ, 0x3c, !PT ;  /* 0x0000001605050212 */ /* 0x008fe400078e3cff */
[----:B----4-:R-:W-:-:S04]  /*07d0*/  @P6 LOP3.LUT R3, R3, R20, RZ, 0x3c, !PT ;  /* 0x0000001403036212 */ /* 0x010fc800078e3cff */
[----:B------:R-:W-:Y:S02]  /*07e0*/  @P0 LOP3.LUT R3, R3, R26, RZ, 0x3c, !PT ;  /* 0x0000001a03030212 */ /* 0x000fe400078e3cff */
[----:B------:R-:W-:Y:S02]  /*07f0*/  @P6 LOP3.LUT R2, R2, R21, RZ, 0x3c, !PT ;  /* 0x0000001502026212 */ /* 0x000fe400078e3cff */
[----:B------:R-:W-:Y:S02]  /*0800*/  @P6 LOP3.LUT R4, R4, R19, RZ, 0x3c, !PT ;  /* 0x0000001304046212 */ /* 0x000fe400078e3cff */
[----:B------:R-:W-:Y:S02]  /*0810*/  @P0 LOP3.LUT R2, R2, R25, RZ, 0x3c, !PT ;  /* 0x0000001902020212 */ /* 0x000fe400078e3cff */
[----:B------:R-:W-:Y:S02]  /*0820*/  @P0 LOP3.LUT R4, R4, R23, RZ, 0x3c, !PT ;  /* 0x0000001704040212 */ /* 0x000fe400078e3cff */
[----:B------:R-:W-:-:S13]  /*0830*/  R2P PR, R24.B1, 0x7f ;  /* 0x0000007f18007804 */ /* 0x000fda0000001000 */
[----:B------:R-:W2:Y:S04]  /*0840*/  @P0 LDG.E R18, desc[UR4][R8.64+0xa0] ;  /* 0x0000a00408120981 */ /* 0x000ea8000c1e1900 */
[----:B------:R-:W3:Y:S04]  /*0850*/  @P1 LDG.E R20, desc[UR4][R8.64+0xb4] ;  /* 0x0000b40408141981 */ /* 0x000ee8000c1e1900 */
[----:B------:R-:W4:Y:S04]  /*0860*/  @P2 LDG.E R26, desc[UR4][R8.64+0xc8] ;  /* 0x0000c804081a2981 */ /* 0x000f28000c1e1900 */
[----:B------:R-:W4:Y:S04]  /*0870*/  @P3 LDG.E R28, desc[UR4][R8.64+0xdc] ;  /* 0x0000dc04081c3981 */ /* 0x000f28000c1e1900 */
[----:B------:R-:W4:Y:S04]  /*0880*/  @P0 LDG.E R19, desc[UR4][R8.64+0xa4] ;  /* 0x0000a40408130981 */ /* 0x000f28000c1e1900 */
[----:B------:R-:W4:Y:S04]  /*0890*/  @P0 LDG.E R22, desc[UR4][R8.64+0xb0] ;  /* 0x0000b00408160981 */ /* 0x000f28000c1e1900 */
[----:B------:R-:W4:Y:S04]  /*08a0*/  @P4 LDG.E R25, desc[UR4][R8.64+0xf0] ;  /* 0x0000f00408194981 */ /* 0x000f28000c1e1900 */
[----:B------:R-:W4:Y:S04]  /*08b0*/  @P0 LDG.E R21, desc[UR4][R8.64+0xac] ;  /* 0x0000ac0408150981 */ /* 0x000f28000c1e1900 */
[----:B------:R-:W4:Y:S01]  /*08c0*/  @P1 LDG.E R23, desc[UR4][R8.64+0xb8] ;  /* 0x0000b80408171981 */ /* 0x000f22000c1e1900 */
[----:B--2---:R-:W-:-:S03]  /*08d0*/  @P0 LOP3.LUT R13, R13, R18, RZ, 0x3c, !PT ;  /* 0x000000120d0d0212 */ /* 0x004fc600078e3cff */
[----:B------:R-:W2:Y:S01]  /*08e0*/  @P1 LDG.E R18, desc[UR4][R8.64+0xbc] ;  /* 0x0000bc0408121981 */ /* 0x000ea2000c1e1900 */
[----:B---3--:R-:W-:-:S03]  /*08f0*/  @P1 LOP3.LUT R13, R13, R20, RZ, 0x3c, !PT ;  /* 0x000000140d0d1212 */ /* 0x008fc600078e3cff */
[----:B------:R-:W3:Y:S01]  /*0900*/  @P0 LDG.E R20, desc[UR4][R8.64+0xa8] ;  /* 0x0000a80408140981 */ /* 0x000ee2000c1e1900 */
[----:B----4-:R-:W-:-:S03]  /*0910*/  @P2 LOP3.LUT R13, R13, R26, RZ, 0x3c, !PT ;  /* 0x0000001a0d0d2212 */ /* 0x010fc600078e3cff */
[----:B------:R-:W4:Y:S01]  /*0920*/  @P5 LDG.E R26, desc[UR4][R8.64+0x104] ;  /* 0x00010404081a5981 */ /* 0x000f22000c1e1900 */
[----:B------:R-:W-:Y:S02]  /*0930*/  @P3 LOP3.LUT R13, R13, R28, RZ, 0x3c, !PT ;  /* 0x0000001c0d0d3212 */ /* 0x000fe400078e3cff */
[----:B------:R-:W-:Y:S02]  /*0940*/  @P0 LOP3.LUT R4, R4, R19, RZ, 0x3c, !PT ;  /* 0x0000001304040212 */ /* 0x000fe400078e3cff */
        /* <DEDUP_REMOVED lines=9> */
[----:B---3--:R-:W-:-:S03]  /*09e0*/  @P0 LOP3.LUT R5, R5, R20, RZ, 0x3c, !PT ;  /* 0x0000001405050212 */ /* 0x008fc600078e3cff */
[----:B------:R-:W3:Y:S01]  /*09f0*/  @P1 LDG.E R20, desc[UR4][R8.64+0xc4] ;  /* 0x0000c40408141981 */ /* 0x000ee2000c1e1900 */
[----:B--2---:R-:W-:-:S03]  /*0a00*/  @P1 LOP3.LUT R5, R5, R18, RZ, 0x3c, !PT ;  /* 0x0000001205051212 */ /* 0x004fc600078e3cff */
[----:B------:R-:W2:Y:S01]  /*0a10*/  @P3 LDG.E R18, desc[UR4][R8.64+0xe4] ;  /* 0x0000e40408123981 */ /* 0x000ea2000c1e1900 */
[----:B------:R-:W-:Y:S02]  /*0a20*/  LOP3.LUT P0, RZ, R24, 0x8000, RZ, 0xc0, !PT ;  /* 0x0000800018ff7812 */ /* 0x000fe4000780c0ff */
[----:B----4-:R-:W-:Y:S01]  /*0a30*/  @P5 LOP3.LUT R13, R13, R26, RZ, 0x3c, !PT ;  /* 0x0000001a0d0d5212 */ /* 0x010fe200078e3cff */
[----:B------:R-:W4:Y:S04]  /*0a40*/  @P2 LDG.E R24, desc[UR4][R8.64+0xd8] ;  /* 0x0000d80408182981 */ /* 0x000f28000c1e1900 */
[----:B------:R-:W4:Y:S01]  /*0a50*/  @P6 LDG.E R26, desc[UR4][R8.64+0x118] ;  /* 0x00011804081a6981 */ /* 0x000f22000c1e1900 */
[----:B------:R-:W-:Y:S02]  /*0a60*/  @P1 LOP3.LUT R2, R2, R19, RZ, 0x3c, !PT ;  /* 0x0000001302021212 */ /* 0x000fe400078e3cff */
[----:B------:R-:W-:Y:S01]  /*0a70*/  @P2 LOP3.LUT R5, R5, R22, RZ, 0x3c, !PT ;  /* 0x0000001605052212 */ /* 0x000fe200078e3cff */
[----:B------:R-:W4:Y:S04]  /*0a80*/  @P3 LDG.E R19, desc[UR4][R8.64+0xe8] ;  /* 0x0000e80408133981 */ /* 0x000f28000c1e1900 */
[----:B------:R-:W4:Y:S01]  /*0a90*/  @P4 LDG.E R22, desc[UR4][R8.64+0xf8] ;  /* 0x0000f80408164981 */ /* 0x000f22000c1e1900 */
[----:B------:R-:W-:-:S03]  /*0aa0*/  @P2 LOP3.LUT R4, R4, R21, RZ, 0x3c, !PT ;  /* 0x0000001504042212 */ /* 0x000fc600078e3cff */
[----:B------:R-:W4:Y:S01]  /*0ab0*/  @P4 LDG.E R21, desc[UR4][R8.64+0xf4] ;  /* 0x0000f40408154981 */ /* 0x000f22000c1e1900 */
[----:B------:R-:W-:-:S03]  /*0ac0*/  @P2 LOP3.LUT R2, R2, R23, RZ, 0x3c, !PT ;  /* 0x0000001702022212 */ /* 0x000fc600078e3cff */
[----:B------:R-:W4:Y:S01]  /*0ad0*/  @P4 LDG.E R23, desc[UR4][R8.64+0xfc] ;  /* 0x0000fc0408174981 */ /* 0x000f22000c1e1900 */
[----:B------:R-:W-:-:S03]  /*0ae0*/  @P3 LOP3.LUT R4, R4, R25, RZ, 0x3c, !PT ;  /* 0x0000001904043212 */ /* 0x000fc600078e3cff */
[----:B------:R-:W4:Y:S04]  /*0af0*/  @P5 LDG.E R25, desc[UR4][R8.64+0x108] ;  /* 0x0001080408195981 */ /* 0x000f28000c1e1900 */
[----:B------:R-:W4:Y:S01]  /*0b00*/  @P0 LDG.E R27, desc[UR4][R8.64+0x138] ;  /* 0x00013804081b0981 */ /* 0x000f22000c1e1900 */
[----:B---3--:R-:W-:-:S03]  /*0b10*/  @P1 LOP3.LUT R3, R3, R20, RZ, 0x3c, !PT ;  /* 0x0000001403031212 */ /* 0x008fc600078e3cff */
[----:B------:R-:W3:Y:S01]  /*0b20*/  @P3 LDG.E R20, desc[UR4][R8.64+0xec] ;  /* 0x0000ec0408143981 */ /* 0x000ee2000c1e1900 */
[----:B--2---:R-:W-:-:S03]  /*0b30*/  @P3 LOP3.LUT R5, R5, R18, RZ, 0x3c, !PT ;  /* 0x0000001205053212 */ /* 0x004fc600078e3cff */
[----:B------:R-:W2:Y:S01]  /*0b40*/  @P5 LDG.E R18, desc[UR4][R8.64+0x10c] ;  /* 0x00010c0408125981 */ /* 0x000ea2000c1e1900 */
        /* <DEDUP_REMOVED lines=22> */
[----:B------:R-:W-:-:S05]  /*0cb0*/  VIADD R17, R17, 0x10 ;  /* 0x0000001011117836 */ /* 0x000fca0000000000 */
[----:B------:R-:W-:Y:S02]  /*0cc0*/  ISETP.NE.AND P1, PT, R17, 0x20, PT ;  /* 0x000000201100780c */ /* 0x000fe40003f25270 */
[----:B------:R-:W-:Y:S02]  /*0cd0*/  @P5 LOP3.LUT R2, R2, R19, RZ, 0x3c, !PT ;  /* 0x0000001302025212 */ /* 0x000fe400078e3cff */
[----:B------:R-:W-:Y:S02]  /*0ce0*/  @P6 LOP3.LUT R4, R4, R21, RZ, 0x3c, !PT ;  /* 0x0000001504046212 */ /* 0x000fe400078e3cff */
[----:B------:R-:W-:Y:S02]  /*0cf0*/  @P6 LOP3.LUT R5, R5, R22, RZ, 0x3c, !PT ;  /* 0x0000001605056212 */ /* 0x000fe400078e3cff */
[----:B------:R-:W-:Y:S02]  /*0d00*/  @P6 LOP3.LUT R2, R2, R23, RZ, 0x3c, !PT ;  /* 0x0000001702026212 */ /* 0x000fe400078e3cff */
[----:B------:R-:W-:-:S02]  /*0d10*/  @P0 LOP3.LUT R4, R4, R25, RZ, 0x3c, !PT ;  /* 0x0000001904040212 */ /* 0x000fc400078e3cff */
[----:B------:R-:W-:Y:S02]  /*0d20*/  @P0 LOP3.LUT R2, R2, R27, RZ, 0x3c, !PT ;  /* 0x0000001b02020212 */ /* 0x000fe400078e3cff */
[----:B---3--:R-:W-:-:S04]  /*0d30*/  @P5 LOP3.LUT R3, R3, R20, RZ, 0x3c, !PT ;  /* 0x0000001403035212 */ /* 0x008fc800078e3cff */
[----:B--2---:R-:W-:Y:S02]  /*0d40*/  @P6 LOP3.LUT R3, R3, R18, RZ, 0x3c, !PT ;  /* 0x0000001203036212 */ /* 0x004fe400078e3cff */
[----:B----4-:R-:W-:Y:S02]  /*0d50*/  @P0 LOP3.LUT R5, R5, R24, RZ, 0x3c, !PT ;  /* 0x0000001805050212 */ /* 0x010fe400078e3cff */
[----:B------:R-:W-:Y:S01]  /*0d60*/  @P0 LOP3.LUT R3, R3, R26, RZ, 0x3c, !PT ;  /* 0x0000001a03030212 */ /* 0x000fe200078e3cff */
[----:B------:R-:W-:Y:S06]  /*0d70*/  @P1 BRA `(.L_x_4) ;  /* 0xfffffff400481947 */ /* 0x000fec000383ffff */
[----:B------:R-:W-:-:S05]  /*0d80*/  VIADD R15, R15, 0x1 ;  /* 0x000000010f0f7836 */ /* 0x000fca0000000000 */
[----:B------:R-:W-:-:S13]  /*0d90*/  ISETP.NE.AND P0, PT, R15, 0x5, PT ;  /* 0x000000050f00780c */ /* 0x000fda0003f05270 */
[----:B------:R-:W-:Y:S05]  /*0da0*/  @P0 BRA `(.L_x_5) ;  /* 0xfffffff400240947 */ /* 0x000fea000383ffff */
[----:B------:R-:W0:Y:S01]  /*0db0*/  LDC.64 R8, c[0x0][0x380] ;  /* 0x0000e000ff087b82 */ /* 0x000e220000000a00 */
[----:B------:R-:W-:Y:S01]  /*0dc0*/  VIADD R12, R12, 0x1 ;  /* 0x000000010c0c7836 */ /* 0x000fe20000000000 */
[----:B------:R-:W-:-:S04]  /*0dd0*/  LOP3.LUT R15, R0, 0x3, RZ, 0xc0, !PT ;  /* 0x00000003000f7812 */ /* 0x000fc800078ec0ff */
[----:B------:R-:W-:Y:S01]  /*0de0*/  ISETP.GE.U32.AND P0, PT, R12, R15, PT ;  /* 0x0000000f0c00720c */ /* 0x000fe20003f06070 */
[----:B0-----:R-:W-:-:S05]  /*0df0*/  IMAD.WIDE.U32 R8, R14, 0x30, R8 ;  /* 0x000000300e087825 */ /* 0x001fca00078e0008 */
[----:B------:R0:W-:Y:S04]  /*0e00*/  STG.E.64 desc[UR4][R8.64+0x8], R4 ;  /* 0x0000080408007986 */ /* 0x0001e8000c101b04 */
[----:B------:R0:W-:Y:S04]  /*0e10*/  STG.E.64 desc[UR4][R8.64+0x10], R2 ;  /* 0x0000100208007986 */ /* 0x0001e8000c101b04 */
[----:B------:R0:W-:Y:S01]  /*0e20*/  STG.E desc[UR4][R8.64+0x4], R13 ;  /* 0x0000040d08007986 */ /* 0x0001e2000c101904 */
[----:B------:R-:W-:Y:S05]  /*0e30*/  @!P0 BRA `(.L_x_6) ;  /* 0xfffffff000f08947 */ /* 0x000fea000383ffff */
.L_x_3:
[----:B------:R-:W-:Y:S05]  /*0e40*/  BSYNC.RECONVERGENT B1 ;  /* 0x0000000000017941 */ /* 0x000fea0003800200 */
.L_x_2:
[----:B------:R-:W-:Y:S01]  /*0e50*/  ISETP.GT.U32.AND P0, PT, R0, 0x3, PT ;  /* 0x000000030000780c */ /* 0x000fe20003f04070 */
[----:B------:R-:W-:Y:S01]  /*0e60*/  VIADD R10, R10, 0x1 ;  /* 0x000000010a0a7836 */ /* 0x000fe20000000000 */
[--C-:B------:R-:W-:Y:S02]  /*0e70*/  SHF.R.U64 R0, R0, 0x2, R11.reuse ;  /* 0x0000000200007819 */ /* 0x100fe4000000120b */
[----:B------:R-:W-:Y:S02]  /*0e80*/  ISETP.GT.U32.AND.EX P0, PT, R11, RZ, PT, P0 ;  /* 0x000000ff0b00720c */ /* 0x000fe40003f04100 */
[----:B------:R-:W-:-:S11]  /*0e90*/  SHF.R.U32.HI R11, RZ, 0x2, R11 ;  /* 0x00000002ff0b7819 */ /* 0x000fd6000001160b */
[----:B------:R-:W-:Y:S05]  /*0ea0*/  @P0 BRA `(.L_x_7) ;  /* 0xfffffff000b40947 */ /* 0x000fea000383ffff */
.L_x_1:
[----:B------:R-:W-:Y:S05]  /*0eb0*/  BSYNC.RECONVERGENT B0 ;  /* 0x0000000000007941 */ /* 0x000fea0003800200 */
.L_x_0:
[----:B0-----:R-:W0:Y:S01]  /*0ec0*/  S2R R5, SR_TID.X ;  /* 0x0000000000057919 */ /* 0x001e220000002100 */
[----:B------:R-:W0:Y:S02]  /*0ed0*/  LDC.64 R2, c[0x0][0x380] ;  /* 0x0000e000ff027b82 */ /* 0x000e240000000a00 */
[----:B0-----:R-:W-:-:S05]  /*0ee0*/  IMAD.WIDE.U32 R2, R5, 0x30, R2 ;  /* 0x0000003005027825 */ /* 0x001fca00078e0002 */
[----:B------:R-:W-:Y:S04]  /*0ef0*/  STG.E.64 desc[UR4][R2.64+0x18], RZ ;  /* 0x000018ff02007986 */ /* 0x000fe8000c101b04 */
[----:B------:R-:W-:Y:S04]  /*0f00*/  STG.E desc[UR4][R2.64+0x20], RZ ;  /* 0x000020ff02007986 */ /* 0x000fe8000c101904 */
[----:B------:R-:W-:Y:S01]  /*0f10*/  STG.E.64 desc[UR4][R2.64+0x28], RZ ;  /* 0x000028ff02007986 */ /* 0x000fe2000c101b04 */
[----:B------:R-:W-:Y:S05]  /*0f20*/  EXIT ;  /* 0x000000000000794d */ /* 0x000fea0003800000 */
.L_x_8:
[----:B------:R-:W-:-:S00]  /*0f30*/  BRA `(.L_x_8) ;  /* 0xfffffffc00fc7947 */ /* 0x000fc0000383ffff */
[----:B------:R-:W-:-:S00]  /*0f40*/  NOP ;  /* 0x0000000000007918 */ /* 0x000fc00000000000 */
        /* <DEDUP_REMOVED lines=11> */
.L_x_9:


//--------------------- .nv.global.init           --------------------------
	.section	.nv.global.init,"aw",@progbits
	.align	4
.nv.global.init:
	.type		mrg32k3aM1SubSeq,@object
	.size		mrg32k3aM1SubSeq,(mrg32k3aM2SubSeq - mrg32k3aM1SubSeq)
mrg32k3aM1SubSeq:
        /*0000*/ 	.byte	0x0b, 0xcc, 0xee, 0x04, 0x73, 0x29, 0x8b, 0x6f, 0xf6, 0x53, 0x03, 0xf6, 0x23, 0xf6, 0xea, 0xda
        /* <DEDUP_REMOVED lines=125> */
	.type		mrg32k3aM2SubSeq,@object
	.size		mrg32k3aM2SubSeq,(mrg32k3aM1 - mrg32k3aM2SubSeq)
mrg32k3aM2SubSeq:
        /* <DEDUP_REMOVED lines=126> */
	.type		mrg32k3aM1,@object
	.size		mrg32k3aM1,(mrg32k3aM1Seq - mrg32k3aM1)
mrg32k3aM1:
        /* <DEDUP_REMOVED lines=144> */
	.type		mrg32k3aM1Seq,@object
	.size		mrg32k3aM1Seq,(mrg32k3aM2 - mrg32k3aM1Seq)
mrg32k3aM1Seq:
        /* <DEDUP_REMOVED lines=144> */
	.type		mrg32k3aM2,@object
	.size		mrg32k3aM2,(mrg32k3aM2Seq - mrg32k3aM2)
mrg32k3aM2:
        /* <DEDUP_REMOVED lines=144> */
	.type		mrg32k3aM2Seq,@object
	.size		mrg32k3aM2Seq,(precalc_xorwow_matrix - mrg32k3aM2Seq)
mrg32k3aM2Seq:
        /* <DEDUP_REMOVED lines=144> */
	.type		precalc_xorwow_matrix,@object
	.size		precalc_xorwow_matrix,(precalc_xorwow_offset_matrix - precalc_xorwow_matrix)
precalc_xorwow_matrix:
        /* <DEDUP_REMOVED lines=6400> */
	.type		precalc_xorwow_offset_matrix,@object
	.size		precalc_xorwow_offset_matrix,(.L_1 - precalc_xorwow_offset_matrix)
precalc_xorwow_offset_matrix:
        /* <DEDUP_REMOVED lines=6400> */
.L_1:


//--------------------- .nv.shared.reserved.0     --------------------------
	.section	.nv.shared.reserved.0,"aw",@nobits
	.weak		__nv_reservedSMEM_offset_0_alias
	.size		__nv_reservedSMEM_offset_0_alias, 0, 64
	.other		__nv_reservedSMEM_offset_0_alias,@"STO_CUDA_RESERVED_SHARED STV_DEFAULT"
__nv_reservedSMEM_offset_0_alias:
	.zero		0
	.zero		64


//--------------------- .nv.constant0._Z16setup_rnd_kernelP17curandStateXORWOWm --------------------------
	.section	.nv.constant0._Z16setup_rnd_kernelP17curandStateXORWOWm,"a",@progbits
	.sectionflags	@""
	.align	4
.nv.constant0._Z16setup_rnd_kernelP17curandStateXORWOWm:
	.zero		912


//--------------------- SYMBOLS --------------------------

	.type		.nv.reservedSmem.offset0,@object
	.size		.nv.reservedSmem.offset0,0x4
